	.headerflags	@"EF_CUDA_TEXMODE_UNIFIED EF_CUDA_64BIT_ADDRESS EF_CUDA_SM86 EF_CUDA_VIRTUAL_SM(EF_CUDA_SM86)"
	.elftype	@"ET_EXEC"


//--------------------- .nv.info                  --------------------------
	.section	.nv.info,"",@"SHT_CUDA_INFO"
	.align	4


	//----- nvinfo : EIATTR_REGCOUNT
	.align		4
        /*0000*/ 	.byte	0x04, 0x2f
        /*0002*/ 	.short	(.L_2 - .L_1)
	.align		4
.L_1:
        /*0004*/ 	.word	index@(triton_per_fused_add_mean_mul_pow_rsqrt_6)
        /*0008*/ 	.word	0x0000001e


	//----- nvinfo : EIATTR_FRAME_SIZE
	.align		4
.L_2:
        /*000c*/ 	.byte	0x04, 0x11
        /*000e*/ 	.short	(.L_4 - .L_3)
	.align		4
.L_3:
        /*0010*/ 	.word	index@(triton_per_fused_add_mean_mul_pow_rsqrt_6)
        /*0014*/ 	.word	0x00000000


	//----- nvinfo : EIATTR_MIN_STACK_SIZE
	.align		4
.L_4:
        /*0018*/ 	.byte	0x04, 0x12
        /*001a*/ 	.short	(.L_6 - .L_5)
	.align		4
.L_5:
        /*001c*/ 	.word	index@(triton_per_fused_add_mean_mul_pow_rsqrt_6)
        /*0020*/ 	.word	0x00000000
.L_6:


//--------------------- .nv.info.triton_per_fused_add_mean_mul_pow_rsqrt_6 --------------------------
	.section	.nv.info.triton_per_fused_add_mean_mul_pow_rsqrt_6,"",@"SHT_CUDA_INFO"
	.sectionflags	@""
	.align	4


	//----- nvinfo : EIATTR_CUDA_API_VERSION
	.align		4
        /*0000*/ 	.byte	0x04, 0x37
        /*0002*/ 	.short	(.L_8 - .L_7)
.L_7:
        /*0004*/ 	.word	0x00000080


	//----- nvinfo : EIATTR_SW2861232_WAR
	.align		4
.L_8:
        /*0008*/ 	.byte	0x01, 0x35
	.zero		2


	//----- nvinfo : EIATTR_PARAM_CBANK
	.align		4
        /*000c*/ 	.byte	0x04, 0x0a
        /*000e*/ 	.short	(.L_10 - .L_9)
	.align		4
.L_9:
        /*0010*/ 	.word	index@(.nv.constant0.triton_per_fused_add_mean_mul_pow_rsqrt_6)
        /*0014*/ 	.short	0x0160
        /*0016*/ 	.short	0x0040


	//----- nvinfo : EIATTR_CBANK_PARAM_SIZE
	.align		4
.L_10:
        /*0018*/ 	.byte	0x03, 0x19
        /*001a*/ 	.short	0x0040


	//----- nvinfo : EIATTR_KPARAM_INFO
	.align		4
        /*001c*/ 	.byte	0x04, 0x17
        /*001e*/ 	.short	(.L_12 - .L_11)
.L_11:
        /*0020*/ 	.word	0x00000000
        /*0024*/ 	.short	0x0008
        /*0026*/ 	.short	0x0038
        /*0028*/ 	.byte	0x00, 0xf4, 0x21, 0x00


	//----- nvinfo : EIATTR_KPARAM_INFO
	.align		4
.L_12:
        /*002c*/ 	.byte	0x04, 0x17
        /*002e*/ 	.short	(.L_14 - .L_13)
.L_13:
        /*0030*/ 	.word	0x00000000
        /*0034*/ 	.short	0x0007
        /*0036*/ 	.short	0x0034
        /*0038*/ 	.byte	0x00, 0xf0, 0x11, 0x00


	//----- nvinfo : EIATTR_KPARAM_INFO
	.align		4
.L_14:
        /*003c*/ 	.byte	0x04, 0x17
        /*003e*/ 	.short	(.L_16 - .L_15)
.L_15:
        /*0040*/ 	.word	0x00000000
        /*0044*/ 	.short	0x0006
        /*0046*/ 	.short	0x0030
        /*0048*/ 	.byte	0x00, 0xf0, 0x11, 0x00


	//----- nvinfo : EIATTR_KPARAM_INFO
	.align		4
.L_16:
        /*004c*/ 	.byte	0x04, 0x17
        /*004e*/ 	.short	(.L_18 - .L_17)
.L_17:
        /*0050*/ 	.word	0x00000000
        /*0054*/ 	.short	0x0005
        /*0056*/ 	.short	0x0028
        /*0058*/ 	.byte	0x00, 0xf4, 0x21, 0x00


	//----- nvinfo : EIATTR_KPARAM_INFO
	.align		4
.L_18:
        /*005c*/ 	.byte	0x04, 0x17
        /*005e*/ 	.short	(.L_20 - .L_19)
.L_19:
        /*0060*/ 	.word	0x00000000
        /*0064*/ 	.short	0x0004
        /*0066*/ 	.short	0x0020
        /*0068*/ 	.byte	0x00, 0xf4, 0x21, 0x00


	//----- nvinfo : EIATTR_KPARAM_INFO
	.align		4
.L_20:
        /*006c*/ 	.byte	0x04, 0x17
        /*006e*/ 	.short	(.L_22 - .L_21)
.L_21:
        /*0070*/ 	.word	0x00000000
        /*0074*/ 	.short	0x0003
        /*0076*/ 	.short	0x0018
        /*0078*/ 	.byte	0x00, 0xf4, 0x21, 0x00


	//----- nvinfo : EIATTR_KPARAM_INFO
	.align		4
.L_22:
        /*007c*/ 	.byte	0x04, 0x17
        /*007e*/ 	.short	(.L_24 - .L_23)
.L_23:
        /*0080*/ 	.word	0x00000000
        /*0084*/ 	.short	0x0002
        /*0086*/ 	.short	0x0010
        /*0088*/ 	.byte	0x00, 0xf4, 0x21, 0x00


	//----- nvinfo : EIATTR_KPARAM_INFO
	.align		4
.L_24:
        /*008c*/ 	.byte	0x04, 0x17
        /*008e*/ 	.short	(.L_26 - .L_25)
.L_25:
        /*0090*/ 	.word	0x00000000
        /*0094*/ 	.short	0x0001
        /*0096*/ 	.short	0x0008
        /*0098*/ 	.byte	0x00, 0xf4, 0x21, 0x00


	//----- nvinfo : EIATTR_KPARAM_INFO
	.align		4
.L_26:
        /*009c*/ 	.byte	0x04, 0x17
        /*009e*/ 	.short	(.L_28 - .L_27)
.L_27:
        /*00a0*/ 	.word	0x00000000
        /*00a4*/ 	.short	0x0000
        /*00a6*/ 	.short	0x0000
        /*00a8*/ 	.byte	0x00, 0xf4, 0x21, 0x00


	//----- nvinfo : EIATTR_MAXREG_COUNT
	.align		4
.L_28:
        /*00ac*/ 	.byte	0x03, 0x1b
        /*00ae*/ 	.short	0x00ff


	//----- nvinfo : EIATTR_COOP_GROUP_MASK_REGIDS
	.align		4
        /*00b0*/ 	.byte	0x04, 0x29
        /*00b2*/ 	.short	(.L_30 - .L_29)


	//   ....[0]....
.L_29:
        /*00b4*/ 	.word	0xffffffff


	//   ....[1]....
        /*00b8*/ 	.word	0xffffffff


	//   ....[2]....
        /*00bc*/ 	.word	0xffffffff


	//   ....[3]....
        /*00c0*/ 	.word	0xffffffff


	//   ....[4]....
        /*00c4*/ 	.word	0xffffffff


	//   ....[5]....
        /*00c8*/ 	.word	0xffffffff


	//   ....[6]....
        /*00cc*/ 	.word	0xffffffff


	//----- nvinfo : EIATTR_COOP_GROUP_INSTR_OFFSETS
	.align		4
.L_30:
        /*00d0*/ 	.byte	0x04, 0x28
        /*00d2*/ 	.short	(.L_32 - .L_31)


	//   ....[0]....
.L_31:
        /*00d4*/ 	.word	0x000002c0


	//   ....[1]....
        /*00d8*/ 	.word	0x00000310


	//   ....[2]....
        /*00dc*/ 	.word	0x00000380


	//   ....[3]....
        /*00e0*/ 	.word	0x000003a0


	//   ....[4]....
        /*00e4*/ 	.word	0x000003c0


	//   ....[5]....
        /*00e8*/ 	.word	0x00000430


	//   ....[6]....
        /*00ec*/ 	.word	0x00000460


	//----- nvinfo : EIATTR_EXIT_INSTR_OFFSETS
	.align		4
.L_32:
        /*00f0*/ 	.byte	0x04, 0x1c
        /*00f2*/ 	.short	(.L_34 - .L_33)


	//   ....[0]....
.L_33:
        /*00f4*/ 	.word	0x00000580


	//   ....[1]....
        /*00f8*/ 	.word	0x000005a0


	//----- nvinfo : EIATTR_REQNTID
	.align		4
.L_34:
        /*00fc*/ 	.byte	0x04, 0x10
        /*00fe*/ 	.short	(.L_36 - .L_35)
.L_35:
        /*0100*/ 	.word	0x00000080
        /*0104*/ 	.word	0x00000001
        /*0108*/ 	.word	0x00000001
.L_36:


//--------------------- .nv.callgraph             --------------------------
	.section	.nv.callgraph,"",@"SHT_CUDA_CALLGRAPH"
	.align	4
	.sectionentsize	8
	.align		4
        /*0000*/ 	.word	0x00000000
	.align		4
        /*0004*/ 	.word	0xffffffff
	.align		4
        /*0008*/ 	.word	0x00000000
	.align		4
        /*000c*/ 	.word	0xfffffffe
	.align		4
        /*0010*/ 	.word	0x00000000
	.align		4
        /*0014*/ 	.word	0xfffffffd
	.align		4
        /*0018*/ 	.word	0x00000000
	.align		4
        /*001c*/ 	.word	0xfffffffc


//--------------------- .nv.rel.action            --------------------------
	.section	.nv.rel.action,"",@"SHT_CUDA_RELOCINFO"
	.align	8
	.sectionentsize	8
        /*0000*/ 	.byte	0x73, 0x00, 0x00, 0x00, 0x00, 0x00, 0x00, 0x00, 0x00, 0x00, 0x00, 0x11, 0x25, 0x00, 0x05, 0x36


//--------------------- .nv.constant4             --------------------------
	.section	.nv.constant4,"a",@progbits
	.align	8
	.align		8
.nv.constant4:
        /*0000*/ 	.dword	_$_str


//--------------------- .nv.constant0.triton_per_fused_add_mean_mul_pow_rsqrt_6 --------------------------
	.section	.nv.constant0.triton_per_fused_add_mean_mul_pow_rsqrt_6,"a",@progbits
	.sectionflags	@""
	.align	4
.nv.constant0.triton_per_fused_add_mean_mul_pow_rsqrt_6:
	.zero		416


//--------------------- .text.triton_per_fused_add_mean_mul_pow_rsqrt_6 --------------------------
	.section	.text.triton_per_fused_add_mean_mul_pow_rsqrt_6,"ax",@progbits
	.sectionflags	@"SHF_BARRIERS=1"
	.sectioninfo	@"SHI_REGISTERS=30"
	.align	128
        .global         triton_per_fused_add_mean_mul_pow_rsqrt_6
        .type           triton_per_fused_add_mean_mul_pow_rsqrt_6,@function
        .size           triton_per_fused_add_mean_mul_pow_rsqrt_6,(.L_x_1 - triton_per_fused_add_mean_mul_pow_rsqrt_6)
        .other          triton_per_fused_add_mean_mul_pow_rsqrt_6,@"STO_CUDA_ENTRY STV_DEFAULT"
triton_per_fused_add_mean_mul_pow_rsqrt_6:
.text.triton_per_fused_add_mean_mul_pow_rsqrt_6:
[----:B------:R-:W-:Y:S02]  /*0000*/  MOV R1, c[0x0][0x28] ;  /* 0x00000a0000017a02 */ /* 0x000fe40000000f00 */
[----:B------:R-:W0:Y:S01]  /*0010*/  S2R R2, SR_TID.X ;  /* 0x0000000000027919 */ /* 0x000e220000002100 */
[----:B------:R-:W-:Y:S01]  /*0020*/  MOV R0, 0x4 ;  /* 0x0000000400007802 */ /* 0x000fe20000000f00 */
[----:B------:R-:W-:Y:S01]  /*0030*/  CS2R R4, SRZ ;  /* 0x0000000000047805 */ /* 0x000fe2000001ff00 */
[----:B------:R-:W-:Y:S01]  /*0040*/  CS2R R6, SRZ ;  /* 0x0000000000067805 */ /* 0x000fe2000001ff00 */
[----:B------:R-:W1:Y:S01]  /*0050*/  S2R R8, SR_CTAID.X ;  /* 0x0000000000087919 */ /* 0x000e620000002500 */
[----:B------:R-:W-:Y:S01]  /*0060*/  CS2R R10, SRZ ;  /* 0x00000000000a7805 */ /* 0x000fe2000001ff00 */
[----:B------:R-:W-:Y:S01]  /*0070*/  ULDC.64 UR4, c[0x0][0x118] ;  /* 0x0000460000047ab9 */ /* 0x000fe20000000a00 */
[----:B0-----:R-:W-:-:S04]  /*0080*/  SHF.L.U32 R21, R2, 0x2, RZ ;  /* 0x0000000202157819 */ /* 0x001fc800000006ff */
[----:B------:R-:W-:-:S04]  /*0090*/  LOP3.LUT R21, R21, 0x1fc, RZ, 0xc0, !PT ;  /* 0x000001fc15157812 */ /* 0x000fc800078ec0ff */
[----:B------:R-:W-:Y:S01]  /*00a0*/  ISETP.GE.U32.AND P0, PT, R21, 0x180, PT ;  /* 0x000001801500780c */ /* 0x000fe20003f06070 */
[----:B-1----:R-:W-:Y:S02]  /*00b0*/  IMAD R3, R8, 0x180, R21 ;  /* 0x0000018008037824 */ /* 0x002fe400078e0215 */
[----:B------:R-:W-:Y:S02]  /*00c0*/  CS2R R8, SRZ ;  /* 0x0000000000087805 */ /* 0x000fe4000001ff00 */
[----:B------:R-:W-:Y:S01]  /*00d0*/  IMAD.WIDE R22, R3, R0, c[0x0][0x160] ;  /* 0x0000580003167625 */ /* 0x000fe200078e0200 */
[----:B------:R-:W-:-:S03]  /*00e0*/  CS2R R12, SRZ ;  /* 0x00000000000c7805 */ /* 0x000fc6000001ff00 */
[----:B------:R-:W-:Y:S01]  /*00f0*/  IMAD.WIDE R24, R3, R0, c[0x0][0x168] ;  /* 0x00005a0003187625 */ /* 0x000fe200078e0200 */
[----:B------:R-:W-:-:S03]  /*0100*/  CS2R R14, SRZ ;  /* 0x00000000000e7805 */ /* 0x000fc6000001ff00 */
[CC--:B------:R-:W-:Y:S01]  /*0110*/  IMAD.WIDE R26, R3.reuse, R0.reuse, c[0x0][0x170] ;  /* 0x00005c00031a7625 */ /* 0x0c0fe200078e0200 */
[----:B------:R0:W2:Y:S01]  /*0120*/  @!P0 LDG.E.128 R4, [R22.64] ;  /* 0x0000000416048981 */ /* 0x0000a2000c1e1d00 */
[----:B------:R-:W-:Y:S01]  /*0130*/  CS2R R16, SRZ ;  /* 0x0000000000107805 */ /* 0x000fe2000001ff00 */
[----:B------:R-:W-:Y:S02]  /*0140*/  CS2R R18, SRZ ;  /* 0x0000000000127805 */ /* 0x000fe4000001ff00 */
[----:B------:R-:W2:Y:S04]  /*0150*/  @!P0 LDG.E.128 R8, [R24.64] ;  /* 0x0000000418088981 */ /* 0x000ea8000c1e1d00 */
[----:B------:R-:W3:Y:S01]  /*0160*/  @!P0 LDG.E.128 R12, [R26.64] ;  /* 0x000000041a0c8981 */ /* 0x000ee2000c1e1d00 */
[----:B0-----:R-:W-:-:S05]  /*0170*/  IMAD.WIDE R22, R3, R0, c[0x0][0x178] ;  /* 0x00005e0003167625 */ /* 0x001fca00078e0200 */
[----:B------:R-:W4:Y:S01]  /*0180*/  @!P0 LDG.E.128 R16, [R22.64] ;  /* 0x0000000416108981 */ /* 0x000f22000c1e1d00 */
[C---:B------:R-:W-:Y:S02]  /*0190*/  LOP3.LUT P1, RZ, R2.reuse, 0x1f, RZ, 0xc0, !PT ;  /* 0x0000001f02ff7812 */ /* 0x040fe4000782c0ff */
[----:B------:R-:W-:Y:S01]  /*01a0*/  ISETP.GE.U32.AND P2, PT, R2, 0x4, PT ;  /* 0x000000040200780c */ /* 0x000fe20003f46070 */
[----:B--2---:R-:W-:Y:S01]  /*01b0*/  FADD R24, R9, R5 ;  /* 0x0000000509187221 */ /* 0x004fe20000000000 */
[----:B------:R-:W-:-:S03]  /*01c0*/  FADD R5, R8, R4 ;  /* 0x0000000408057221 */ /* 0x000fc60000000000 */
[----:B---3--:R-:W-:Y:S01]  /*01d0*/  FADD R24, R24, R13 ;  /* 0x0000000d18187221 */ /* 0x008fe20000000000 */
[----:B------:R-:W-:Y:S01]  /*01e0*/  FADD R5, R5, R12 ;  /* 0x0000000c05057221 */ /* 0x000fe20000000000 */
[----:B------:R-:W-:Y:S01]  /*01f0*/  FADD R9, R10, R6 ;  /* 0x000000060a097221 */ /* 0x000fe20000000000 */
[----:B------:R-:W-:Y:S01]  /*0200*/  FADD R4, R11, R7 ;  /* 0x000000070b047221 */ /* 0x000fe20000000000 */
[----:B----4-:R-:W-:Y:S01]  /*0210*/  FADD R17, R24, R17 ;  /* 0x0000001118117221 */ /* 0x010fe20000000000 */
[----:B------:R-:W-:Y:S01]  /*0220*/  FADD R16, R5, R16 ;  /* 0x0000001005107221 */ /* 0x000fe20000000000 */
[----:B------:R-:W-:Y:S02]  /*0230*/  FADD R9, R9, R14 ;  /* 0x0000000e09097221 */ /* 0x000fe40000000000 */
[----:B------:R-:W-:Y:S01]  /*0240*/  FMUL R5, R17, R17 ;  /* 0x0000001111057220 */ /* 0x000fe20000400000 */
[----:B------:R-:W-:Y:S01]  /*0250*/  FADD R4, R4, R15 ;  /* 0x0000000f04047221 */ /* 0x000fe20000000000 */
[----:B------:R-:W-:-:S02]  /*0260*/  FADD R18, R9, R18 ;  /* 0x0000001209127221 */ /* 0x000fc40000000000 */
[----:B------:R-:W-:Y:S01]  /*0270*/  FFMA R5, R16, R16, R5 ;  /* 0x0000001010057223 */ /* 0x000fe20000000005 */
[----:B------:R-:W-:-:S03]  /*0280*/  FADD R19, R4, R19 ;  /* 0x0000001304137221 */ /* 0x000fc60000000000 */
[----:B------:R-:W-:-:S04]  /*0290*/  FFMA R4, R18, R18, R5 ;  /* 0x0000001212047223 */ /* 0x000fc80000000005 */
[----:B------:R-:W-:-:S05]  /*02a0*/  FFMA R4, R19, R19, R4 ;  /* 0x0000001313047223 */ /* 0x000fca0000000004 */
[----:B------:R-:W-:-:S05]  /*02b0*/  FSEL R12, R4, RZ, !P0 ;  /* 0x000000ff040c7208 */ /* 0x000fca0004000000 */
[----:B------:R-:W0:Y:S01]  /*02c0*/  SHFL.BFLY PT, R13, R12, 0x10, 0x1f ;  /* 0x0e001f000c0d7f89 */ /* 0x000e2200000e0000 */
[----:B------:R-:W-:Y:S02]  /*02d0*/  @!P0 MOV R10, 0x0 ;  /* 0x00000000000a8802 */ /* 0x000fe40000000f00 */
[----:B------:R-:W-:Y:S02]  /*02e0*/  @!P0 MOV R11, 0x14f00000 ;  /* 0x14f00000000b8802 */ /* 0x000fe40000000f00 */
[----:B------:R-:W1:Y:S01]  /*02f0*/  @!P0 R2UR UR6, R10 ;  /* 0x000000000a0683c2 */ /* 0x000e6200000e0000 */
[----:B0-----:R-:W-:-:S05]  /*0300*/  FADD R13, R12, R13 ;  /* 0x0000000d0c0d7221 */ /* 0x001fca0000000000 */
[----:B------:R-:W0:Y:S02]  /*0310*/  SHFL.BFLY PT, R14, R13, 0x8, 0x1f ;  /* 0x0d001f000d0e7f89 */ /* 0x000e2400000e0000 */
[----:B------:R-:W1:Y:S01]  /*0320*/  @!P0 R2UR UR7, R11 ;  /* 0x000000000b0783c2 */ /* 0x000e6200000e0000 */
[----:B------:R-:W-:Y:S01]  /*0330*/  CS2R R4, SRZ ;  /* 0x0000000000047805 */ /* 0x000fe2000001ff00 */
[----:B------:R-:W-:Y:S01]  /*0340*/  CS2R R6, SRZ ;  /* 0x0000000000067805 */ /* 0x000fe2000001ff00 */
[----:B------:R-:W-:Y:S01]  /*0350*/  IMAD.WIDE.U32 R8, R21, R0, c[0x0][0x180] ;  /* 0x0000600015087625 */ /* 0x000fe200078e0000 */
[----:B0-----:R-:W-:-:S04]  /*0360*/  FADD R14, R13, R14 ;  /* 0x0000000e0d0e7221 */ /* 0x001fc80000000000 */
[----:B-1----:R0:W2:Y:S04]  /*0370*/  @!P0 LDG.E.EL.128 R4, desc[UR6][R8.64] ;  /* 0x0000000608048981 */ /* 0x0020a8200c2e1d00 */
[----:B------:R-:W1:Y:S02]  /*0380*/  SHFL.BFLY PT, R11, R14, 0x4, 0x1f ;  /* 0x0c801f000e0b7f89 */ /* 0x000e6400000e0000 */
[----:B-1----:R-:W-:-:S05]  /*0390*/  FADD R11, R14, R11 ;  /* 0x0000000b0e0b7221 */ /* 0x002fca0000000000 */
[----:B------:R-:W1:Y:S02]  /*03a0*/  SHFL.BFLY PT, R10, R11, 0x2, 0x1f ;  /* 0x0c401f000b0a7f89 */ /* 0x000e6400000e0000 */
[----:B-1----:R-:W-:-:S05]  /*03b0*/  FADD R10, R11, R10 ;  /* 0x0000000a0b0a7221 */ /* 0x002fca0000000000 */
[----:B------:R-:W1:Y:S01]  /*03c0*/  SHFL.BFLY PT, R15, R10, 0x1, 0x1f ;  /* 0x0c201f000a0f7f89 */ /* 0x000e6200000e0000 */
[----:B0-----:R-:W-:-:S04]  /*03d0*/  SHF.R.U32.HI R8, RZ, 0x3, R2 ;  /* 0x00000003ff087819 */ /* 0x001fc80000011602 */
[----:B------:R-:W-:Y:S01]  /*03e0*/  LOP3.LUT R8, R8, 0xc, RZ, 0xc0, !PT ;  /* 0x0000000c08087812 */ /* 0x000fe200078ec0ff */
[----:B-1----:R-:W-:-:S05]  /*03f0*/  FADD R15, R10, R15 ;  /* 0x0000000f0a0f7221 */ /* 0x002fca0000000000 */
[----:B------:R-:W-:Y:S04]  /*0400*/  @!P1 STS [R8], R15 ;  /* 0x0000000f08009388 */ /* 0x000fe80000000800 */
[----:B------:R-:W-:Y:S06]  /*0410*/  BAR.SYNC.DEFER_BLOCKING 0x0 ;  /* 0x0000000000007b1d */ /* 0x000fec0000010000 */
[----:B------:R-:W0:Y:S04]  /*0420*/  @!P2 LDS R20, [R2.X4] ;  /* 0x000000000214a984 */ /* 0x000e280000004800 */
[----:B0-----:R-:W0:Y:S01]  /*0430*/  SHFL.BFLY PT, R9, R20, 0x2, 0x1f ;  /* 0x0c401f0014097f89 */ /* 0x001e2200000e0000 */
[----:B------:R-:W-:Y:S01]  /*0440*/  ISETP.NE.AND P1, PT, R2, RZ, PT ;  /* 0x000000ff0200720c */ /* 0x000fe20003f25270 */
[----:B0-----:R-:W-:-:S05]  /*0450*/  FADD R9, R20, R9 ;  /* 0x0000000914097221 */ /* 0x001fca0000000000 */
[----:B------:R-:W0:Y:S02]  /*0460*/  SHFL.BFLY PT, R10, R9, 0x1, 0x1f ;  /* 0x0c201f00090a7f89 */ /* 0x000e2400000e0000 */
[----:B0-----:R-:W-:-:S05]  /*0470*/  FADD R11, R9, R10 ;  /* 0x0000000a090b7221 */ /* 0x001fca0000000000 */
[----:B------:R0:W-:Y:S04]  /*0480*/  @!P1 STS [R2.X4], R11 ;  /* 0x0000000b02009388 */ /* 0x0001e80000004800 */
[----:B------:R-:W-:Y:S06]  /*0490*/  BAR.SYNC.DEFER_BLOCKING 0x0 ;  /* 0x0000000000007b1d */ /* 0x000fec0000010000 */
[----:B------:R-:W1:Y:S01]  /*04a0*/  LDS R10, [RZ] ;  /* 0x00000000ff0a7984 */ /* 0x000e620000000800 */
[----:B------:R-:W-:Y:S01]  /*04b0*/  MOV R13, 0x3b2aaaab ;  /* 0x3b2aaaab000d7802 */ /* 0x000fe20000000f00 */
[----:B0-----:R-:W-:Y:S01]  /*04c0*/  IMAD.WIDE R2, R3, R0, c[0x0][0x188] ;  /* 0x0000620003027625 */ /* 0x001fe200078e0200 */
[----:B-1----:R-:W-:-:S04]  /*04d0*/  FADD R10, RZ, R10 ;  /* 0x0000000aff0a7221 */ /* 0x002fc80000000000 */
[----:B------:R-:W-:-:S06]  /*04e0*/  FFMA R10, R10, R13, 9.9999999747524270788e-07 ;  /* 0x358637bd0a0a7423 */ /* 0x000fcc000000000d */
[----:B------:R-:W0:Y:S02]  /*04f0*/  MUFU.RSQ R10, R10 ;  /* 0x0000000a000a7308 */ /* 0x000e240000001400 */
[-C--:B0-----:R-:W-:Y:S01]  /*0500*/  FMUL R13, R16, R10.reuse ;  /* 0x0000000a100d7220 */ /* 0x081fe20000400000 */
[-C--:B------:R-:W-:Y:S01]  /*0510*/  FMUL R8, R17, R10.reuse ;  /* 0x0000000a11087220 */ /* 0x080fe20000400000 */
[-C--:B------:R-:W-:Y:S01]  /*0520*/  FMUL R9, R18, R10.reuse ;  /* 0x0000000a12097220 */ /* 0x080fe20000400000 */
[----:B------:R-:W-:Y:S01]  /*0530*/  FMUL R12, R19, R10 ;  /* 0x0000000a130c7220 */ /* 0x000fe20000400000 */
[----:B--2---:R-:W-:Y:S01]  /*0540*/  FMUL R4, R13, R4 ;  /* 0x000000040d047220 */ /* 0x004fe20000400000 */
[----:B------:R-:W-:Y:S01]  /*0550*/  FMUL R5, R8, R5 ;  /* 0x0000000508057220 */ /* 0x000fe20000400000 */
[----:B------:R-:W-:Y:S01]  /*0560*/  FMUL R6, R9, R6 ;  /* 0x0000000609067220 */ /* 0x000fe20000400000 */
[----:B------:R-:W-:Y:S01]  /*0570*/  FMUL R7, R12, R7 ;  /* 0x000000070c077220 */ /* 0x000fe20000400000 */
[----:B------:R-:W-:Y:S06]  /*0580*/  @P0 EXIT ;  /* 0x000000000000094d */ /* 0x000fec0003800000 */
[----:B------:R-:W-:Y:S01]  /*0590*/  STG.E.128 [R2.64], R4 ;  /* 0x0000000402007986 */ /* 0x000fe2000c101d04 */
[----:B------:R-:W-:Y:S05]  /*05a0*/  EXIT ;  /* 0x000000000000794d */ /* 0x000fea0003800000 */
.L_x_0:
[----:B------:R-:W-:-:S00]  /*05b0*/  BRA `(.L_x_0) ;  /* 0xfffffff000007947 */ /* 0x000fc0000383ffff */
[----:B------:R-:W-:-:S00]  /*05c0*/  NOP ;  /* 0x0000000000007918 */ /* 0x000fc00000000000 */
        /* <DEDUP_REMOVED lines=11> */
.L_x_1:


//--------------------- .nv.global.init           --------------------------
	.section	.nv.global.init,"aw",@progbits
.nv.global.init:
	.type		_$_str,@object
	.size		_$_str,(.L_0 - _$_str)
_$_str:
        /*0000*/ 	.byte	0x5f, 0x5f, 0x43, 0x55, 0x44, 0x41, 0x5f, 0x46, 0x54, 0x5a, 0x00
.L_0:


//--------------------- .nv.shared.triton_per_fused_add_mean_mul_pow_rsqrt_6 --------------------------
	.section	.nv.shared.triton_per_fused_add_mean_mul_pow_rsqrt_6,"aw",@nobits
	.sectionflags	@""
	.align	16
